//
// Generated by NVIDIA NVVM Compiler
//
// Compiler Build ID: CL-36424714
// Cuda compilation tools, release 13.0, V13.0.88
// Based on NVVM 20.0.0
//

.version 9.0
.target sm_100
.address_size 64

	// .globl	_Z16helloWorldKernelv
.extern .func  (.param .b32 func_retval0) vprintf
(
	.param .b64 vprintf_param_0,
	.param .b64 vprintf_param_1
)
;
.global .align 1 .b8 $str[19] = {72, 101, 108, 108, 111, 32, 102, 114, 111, 109, 32, 100, 101, 118, 105, 99, 101, 10};

.visible .entry _Z16helloWorldKernelv()
{
	.reg .b32 	%r<3>;
	.reg .b64 	%rd<3>;

	mov.u64 	%rd1, $str;
	cvta.global.u64 	%rd2, %rd1;
	{ // callseq 0, 0
	.param .b64 param0;
	st.param.b64 	[param0], %rd2;
	.param .b64 param1;
	st.param.b64 	[param1], 0;
	.param .b32 retval0;
	call.uni (retval0), 
	vprintf, 
	(
	param0, 
	param1
	);
	ld.param.b32 	%r1, [retval0];
	} // callseq 0
	ret;

}


// ===== COMPILED SASS (sm_100) =====

	.target	sm_100

	.elftype	@"ET_EXEC"


//--------------------- .note.nv.tkinfo           --------------------------
	.section	.note.nv.tkinfo,"",@"SHT_NOTE"
	.sectionflags	@"SHF_NOTE_NV_TKINFO"
	.tkinfo
        /*0018*/ 	.word	0x00000002
        /*0030*/ 	.string	""
        /*0030*/ 	.string	"ptxas"
        /*0030*/ 	.string	"Cuda compilation tools, release 13.0, V13.0.88"
        /*0030*/ 	.string	"Build cuda_13.0.r13.0/compiler.36424714_0"
        /*0030*/ 	.string	"-arch sm_100 -m 64 "



//--------------------- .note.nv.cuinfo           --------------------------
	.section	.note.nv.cuinfo,"",@"SHT_NOTE"
	.sectionflags	@"SHF_NOTE_NV_CUINFO"
        /*0018*/ 	.short	0x0002
        /*001a*/ 	.short	0x0064
        /*001c*/ 	.short	0x0082
	.zero		2


//--------------------- .nv.info                  --------------------------
	.section	.nv.info,"",@"SHT_CUDA_INFO"
	.align	4


	//----- nvinfo : EIATTR_REGCOUNT
	.align		4
        /*0000*/ 	.byte	0x04, 0x2f
        /*0002*/ 	.short	(.L_2 - .L_1)
	.align		4
.L_1:
        /*0004*/ 	.word	index@(_Z16helloWorldKernelv)
        /*0008*/ 	.word	0x00000018


	//----- nvinfo : EIATTR_FRAME_SIZE
	.align		4
.L_2:
        /*000c*/ 	.byte	0x04, 0x11
        /*000e*/ 	.short	(.L_4 - .L_3)
	.align		4
.L_3:
        /*0010*/ 	.word	index@(_Z16helloWorldKernelv)
        /*0014*/ 	.word	0x00000000


	//----- nvinfo : EIATTR_MIN_STACK_SIZE
	.align		4
.L_4:
        /*0018*/ 	.byte	0x04, 0x12
        /*001a*/ 	.short	(.L_6 - .L_5)
	.align		4
.L_5:
        /*001c*/ 	.word	index@(_Z16helloWorldKernelv)
        /*0020*/ 	.word	0x00000000
.L_6:


//--------------------- .nv.compat                --------------------------
	.section	.nv.compat,"",@"SHT_CUDA_COMPAT_INFO"
	.align	4
        /*0000*/ 	.byte	0x02, 0x09, 0x00, 0x00, 0x02, 0x02, 0x01, 0x00, 0x02, 0x05, 0x05, 0x00, 0x03, 0x07, 0x01, 0x01
        /*0010*/ 	.byte	0x02, 0x03, 0x00, 0x00, 0x02, 0x06, 0x01, 0x00, 0x04, 0x0b, 0x08, 0x00, 0x09, 0x00, 0x00, 0x00
        /*0020*/ 	.byte	0x00, 0x00, 0x00, 0x00


//--------------------- .nv.info._Z16helloWorldKernelv --------------------------
	.section	.nv.info._Z16helloWorldKernelv,"",@"SHT_CUDA_INFO"
	.sectionflags	@""
	.align	4


	//----- nvinfo : EIATTR_CUDA_API_VERSION
	.align		4
        /*0000*/ 	.byte	0x04, 0x37
        /*0002*/ 	.short	(.L_8 - .L_7)
.L_7:
        /*0004*/ 	.word	0x00000082


	//----- nvinfo : EIATTR_SPARSE_MMA_MASK
	.align		4
.L_8:
        /*0008*/ 	.byte	0x03, 0x50
        /*000a*/ 	.short	0x0000


	//----- nvinfo : EIATTR_MAXREG_COUNT
	.align		4
        /*000c*/ 	.byte	0x03, 0x1b
        /*000e*/ 	.short	0x00ff


	//----- nvinfo : EIATTR_EXTERNS
	.align		4
        /*0010*/ 	.byte	0x04, 0x0f
        /*0012*/ 	.short	(.L_10 - .L_9)


	//   ....[0]....
	.align		4
.L_9:
        /*0014*/ 	.word	index@(vprintf)


	//----- nvinfo : EIATTR_MERCURY_ISA_VERSION
	.align		4
.L_10:
        /*0018*/ 	.byte	0x03, 0x5f
        /*001a*/ 	.short	0x0101


	//----- nvinfo : EIATTR_VRC_CTA_INIT_COUNT
	.align		4
        /*001c*/ 	.byte	0x02, 0x4a
	.zero		1
	.zero		1


	//----- nvinfo : EIATTR_SYSCALL_OFFSETS
	.align		4
        /*0020*/ 	.byte	0x04, 0x46
        /*0022*/ 	.short	(.L_12 - .L_11)


	//   ....[0]....
.L_11:
        /*0024*/ 	.word	0x00000080


	//----- nvinfo : EIATTR_EXIT_INSTR_OFFSETS
	.align		4
.L_12:
        /*0028*/ 	.byte	0x04, 0x1c
        /*002a*/ 	.short	(.L_14 - .L_13)


	//   ....[0]....
.L_13:
        /*002c*/ 	.word	0x00000090


	//----- nvinfo : EIATTR_SW_WAR
	.align		4
.L_14:
        /*0030*/ 	.byte	0x04, 0x36
        /*0032*/ 	.short	(.L_16 - .L_15)
.L_15:
        /*0034*/ 	.word	0x00000008
.L_16:


//--------------------- .nv.callgraph             --------------------------
	.section	.nv.callgraph,"",@"SHT_CUDA_CALLGRAPH"
	.align	4
	.sectionentsize	8
	.align		4
        /*0000*/ 	.word	0x00000000
	.align		4
        /*0004*/ 	.word	0xffffffff
	.align		4
        /*0008*/ 	.word	index@(_Z16helloWorldKernelv)
	.align		4
        /*000c*/ 	.word	index@(vprintf)
	.align		4
        /*0010*/ 	.word	0x00000000
	.align		4
        /*0014*/ 	.word	0xfffffffe
	.align		4
        /*0018*/ 	.word	0x00000000
	.align		4
        /*001c*/ 	.word	0xfffffffd
	.align		4
        /*0020*/ 	.word	0x00000000
	.align		4
        /*0024*/ 	.word	0xfffffffc


//--------------------- .nv.constant4             --------------------------
	.section	.nv.constant4,"a",@progbits
	.align	8
	.align		8
.nv.constant4:
        /*0000*/ 	.dword	vprintf
	.align		8
        /*0008*/ 	.dword	$str


//--------------------- .text._Z16helloWorldKernelv --------------------------
	.section	.text._Z16helloWorldKernelv,"ax",@progbits
	.align	128
        .global         _Z16helloWorldKernelv
        .type           _Z16helloWorldKernelv,@function
        .size           _Z16helloWorldKernelv,(.L_x_2 - _Z16helloWorldKernelv)
        .other          _Z16helloWorldKernelv,@"STO_CUDA_ENTRY STV_DEFAULT"
_Z16helloWorldKernelv:
.text._Z16helloWorldKernelv:
[----:B------:R-:W0:Y:S01]  /*0000*/  LDC R1, c[0x0][0x37c] ;  /* 0x0000df00ff017b82 */ /* 0x000e220000000800 */
[----:B------:R-:W-:Y:S01]  /*0010*/  MOV R0, 0x0 ;  /* 0x0000000000007802 */ /* 0x000fe20000000f00 */
[----:B------:R-:W1:Y:S01]  /*0020*/  LDCU.64 UR4, c[0x4][0x8] ;  /* 0x01000100ff0477ac */ /* 0x000e620008000a00 */
[----:B------:R-:W-:-:S05]  /*0030*/  CS2R R6, SRZ ;  /* 0x0000000000067805 */ /* 0x000fca000001ff00 */
[----:B------:R2:W3:Y:S01]  /*0040*/  LDC.64 R2, c[0x4][R0] ;  /* 0x0100000000027b82 */ /* 0x0004e20000000a00 */
[----:B-1----:R-:W-:Y:S02]  /*0050*/  IMAD.U32 R4, RZ, RZ, UR4 ;  /* 0x00000004ff047e24 */ /* 0x002fe4000f8e00ff */
[----:B--2---:R-:W-:-:S07]  /*0060*/  IMAD.U32 R5, RZ, RZ, UR5 ;  /* 0x00000005ff057e24 */ /* 0x004fce000f8e00ff */
[----:B------:R-:W-:-:S07]  /*0070*/  LEPC R20, `(.L_x_0) ;  /* 0x000000001014794e */ /* 0x000fce0000000000 */
[----:B0--3--:R-:W-:Y:S05]  /*0080*/  CALL.ABS.NOINC R2 ;  /* 0x0000000002007343 */ /* 0x009fea0003c00000 */
.L_x_0:
[----:B------:R-:W-:Y:S05]  /*0090*/  EXIT ;  /* 0x000000000000794d */ /* 0x000fea0003800000 */
.L_x_1:
[----:B------:R-:W-:-:S00]  /*00a0*/  BRA `(.L_x_1) ;  /* 0xfffffffc00fc7947 */ /* 0x000fc0000383ffff */
[----:B------:R-:W-:-:S00]  /*00b0*/  NOP ;  /* 0x0000000000007918 */ /* 0x000fc00000000000 */
        /* <DEDUP_REMOVED lines=12> */
.L_x_2:


//--------------------- .nv.global.init           --------------------------
	.section	.nv.global.init,"aw",@progbits
.nv.global.init:
	.type		$str,@object
	.size		$str,(.L_0 - $str)
$str:
        /*0000*/ 	.byte	0x48, 0x65, 0x6c, 0x6c, 0x6f, 0x20, 0x66, 0x72, 0x6f, 0x6d, 0x20, 0x64, 0x65, 0x76, 0x69, 0x63
        /*0010*/ 	.byte	0x65, 0x0a, 0x00
.L_0:


//--------------------- .nv.shared.reserved.0     --------------------------
	.section	.nv.shared.reserved.0,"aw",@nobits
	.weak		__nv_reservedSMEM_offset_0_alias
	.size		__nv_reservedSMEM_offset_0_alias, 0, 64
	.other		__nv_reservedSMEM_offset_0_alias,@"STO_CUDA_RESERVED_SHARED STV_DEFAULT"
__nv_reservedSMEM_offset_0_alias:
	.zero		0
	.zero		64


//--------------------- .nv.constant0._Z16helloWorldKernelv --------------------------
	.section	.nv.constant0._Z16helloWorldKernelv,"a",@progbits
	.sectionflags	@""
	.align	4
.nv.constant0._Z16helloWorldKernelv:
	.zero		896


//--------------------- SYMBOLS --------------------------

	.type		.nv.reservedSmem.offset0,@object
	.size		.nv.reservedSmem.offset0,0x4
	.type		vprintf,@function
